//
// Generated by NVIDIA NVVM Compiler
//
// Compiler Build ID: CL-36424714
// Cuda compilation tools, release 13.0, V13.0.88
// Based on NVVM 20.0.0
//

.version 9.0
.target sm_100
.address_size 64

	// .globl	_Z22calculate_sumterm_partP6float2S0_PKS_PKfPKhS4_S6_jjjjj

.visible .entry _Z22calculate_sumterm_partP6float2S0_PKS_PKfPKhS4_S6_jjjjj(
	.param .u64 .ptr .align 1 _Z22calculate_sumterm_partP6float2S0_PKS_PKfPKhS4_S6_jjjjj_param_0,
	.param .u64 .ptr .align 1 _Z22calculate_sumterm_partP6float2S0_PKS_PKfPKhS4_S6_jjjjj_param_1,
	.param .u64 .ptr .align 1 _Z22calculate_sumterm_partP6float2S0_PKS_PKfPKhS4_S6_jjjjj_param_2,
	.param .u64 .ptr .align 1 _Z22calculate_sumterm_partP6float2S0_PKS_PKfPKhS4_S6_jjjjj_param_3,
	.param .u64 .ptr .align 1 _Z22calculate_sumterm_partP6float2S0_PKS_PKfPKhS4_S6_jjjjj_param_4,
	.param .u64 .ptr .align 1 _Z22calculate_sumterm_partP6float2S0_PKS_PKfPKhS4_S6_jjjjj_param_5,
	.param .u64 .ptr .align 1 _Z22calculate_sumterm_partP6float2S0_PKS_PKfPKhS4_S6_jjjjj_param_6,
	.param .u32 _Z22calculate_sumterm_partP6float2S0_PKS_PKfPKhS4_S6_jjjjj_param_7,
	.param .u32 _Z22calculate_sumterm_partP6float2S0_PKS_PKfPKhS4_S6_jjjjj_param_8,
	.param .u32 _Z22calculate_sumterm_partP6float2S0_PKS_PKfPKhS4_S6_jjjjj_param_9,
	.param .u32 _Z22calculate_sumterm_partP6float2S0_PKS_PKfPKhS4_S6_jjjjj_param_10,
	.param .u32 _Z22calculate_sumterm_partP6float2S0_PKS_PKfPKhS4_S6_jjjjj_param_11
)
{
	.reg .pred 	%p<9>;
	.reg .b32 	%r<97>;
	.reg .b32 	%f<120>;
	.reg .b64 	%rd<89>;

	ld.param.u64 	%rd22, [_Z22calculate_sumterm_partP6float2S0_PKS_PKfPKhS4_S6_jjjjj_param_2];
	ld.param.u64 	%rd18, [_Z22calculate_sumterm_partP6float2S0_PKS_PKfPKhS4_S6_jjjjj_param_3];
	ld.param.u64 	%rd19, [_Z22calculate_sumterm_partP6float2S0_PKS_PKfPKhS4_S6_jjjjj_param_4];
	ld.param.u64 	%rd20, [_Z22calculate_sumterm_partP6float2S0_PKS_PKfPKhS4_S6_jjjjj_param_5];
	ld.param.u64 	%rd21, [_Z22calculate_sumterm_partP6float2S0_PKS_PKfPKhS4_S6_jjjjj_param_6];
	ld.param.u32 	%r20, [_Z22calculate_sumterm_partP6float2S0_PKS_PKfPKhS4_S6_jjjjj_param_7];
	ld.param.u32 	%r21, [_Z22calculate_sumterm_partP6float2S0_PKS_PKfPKhS4_S6_jjjjj_param_8];
	ld.param.u32 	%r18, [_Z22calculate_sumterm_partP6float2S0_PKS_PKfPKhS4_S6_jjjjj_param_10];
	cvta.to.global.u64 	%rd87, %rd20;
	cvta.to.global.u64 	%rd2, %rd22;
	cvta.to.global.u64 	%rd3, %rd21;
	mov.u32 	%r22, %tid.x;
	mov.u32 	%r23, %ctaid.x;
	mov.u32 	%r24, %ntid.x;
	mad.lo.s32 	%r1, %r23, %r24, %r22;
	mul.lo.s32 	%r2, %r21, %r20;
	setp.ge.u32 	%p1, %r1, %r2;
	@%p1 bra 	$L__BB0_10;
	ld.param.u32 	%r89, [_Z22calculate_sumterm_partP6float2S0_PKS_PKfPKhS4_S6_jjjjj_param_9];
	min.u32 	%r96, %r89, %r18;
	setp.eq.s32 	%p2, %r96, 0;
	@%p2 bra 	$L__BB0_4;
	neg.s32 	%r92, %r96;
	add.s64 	%rd86, %rd3, 1;
	cvta.to.global.u64 	%rd23, %rd19;
	add.s64 	%rd85, %rd23, 3;
	cvta.to.global.u64 	%rd88, %rd18;
$L__BB0_3:
	ld.param.u32 	%r91, [_Z22calculate_sumterm_partP6float2S0_PKS_PKfPKhS4_S6_jjjjj_param_11];
	ld.param.u64 	%rd80, [_Z22calculate_sumterm_partP6float2S0_PKS_PKfPKhS4_S6_jjjjj_param_1];
	ld.param.u64 	%rd78, [_Z22calculate_sumterm_partP6float2S0_PKS_PKfPKhS4_S6_jjjjj_param_0];
	ld.global.u8 	%r25, [%rd86+-1];
	add.s32 	%r26, %r25, -1;
	ld.global.u8 	%r27, [%rd86];
	add.s32 	%r28, %r27, -1;
	ld.global.u8 	%r29, [%rd86+1];
	add.s32 	%r30, %r29, -1;
	ld.global.u8 	%r31, [%rd86+2];
	add.s32 	%r32, %r31, -1;
	mad.lo.s32 	%r33, %r28, %r2, %r1;
	mul.wide.u32 	%rd24, %r33, 8;
	add.s64 	%rd25, %rd2, %rd24;
	ld.global.v2.f32 	{%f1, %f2}, [%rd25];
	mad.lo.s32 	%r34, %r30, %r2, %r1;
	mul.wide.u32 	%rd26, %r34, 8;
	add.s64 	%rd27, %rd2, %rd26;
	ld.global.v2.f32 	{%f3, %f4}, [%rd27];
	mad.lo.s32 	%r35, %r32, %r2, %r1;
	mul.wide.u32 	%rd28, %r35, 8;
	add.s64 	%rd29, %rd2, %rd28;
	ld.global.v2.f32 	{%f5, %f6}, [%rd29];
	mad.lo.s32 	%r36, %r26, %r2, %r1;
	cvta.to.global.u64 	%rd30, %rd78;
	mul.wide.u32 	%rd31, %r36, 8;
	add.s64 	%rd32, %rd30, %rd31;
	ld.global.v2.f32 	{%f7, %f8}, [%rd32];
	ld.global.f32 	%f9, [%rd87];
	mul.f32 	%f10, %f1, %f3;
	mul.f32 	%f11, %f10, %f5;
	mul.f32 	%f12, %f2, %f4;
	mul.f32 	%f13, %f12, %f5;
	sub.f32 	%f14, %f11, %f13;
	mul.f32 	%f15, %f1, %f4;
	fma.rn.f32 	%f16, %f15, %f6, %f14;
	mul.f32 	%f17, %f2, %f3;
	fma.rn.f32 	%f18, %f17, %f6, %f16;
	fma.rn.f32 	%f19, %f9, %f18, %f7;
	st.global.f32 	[%rd32], %f19;
	ld.global.f32 	%f20, [%rd87];
	mul.f32 	%f21, %f17, %f5;
	fma.rn.f32 	%f22, %f15, %f5, %f21;
	mul.f32 	%f23, %f10, %f6;
	sub.f32 	%f24, %f22, %f23;
	fma.rn.f32 	%f25, %f12, %f6, %f24;
	fma.rn.f32 	%f26, %f25, %f20, %f8;
	st.global.f32 	[%rd32+4], %f26;
	ld.global.u8 	%r37, [%rd85+-3];
	ld.global.u8 	%r38, [%rd85+-2];
	add.s32 	%r39, %r38, -1;
	mad.lo.s32 	%r40, %r39, %r91, %r37;
	ld.global.u8 	%r41, [%rd85+-1];
	add.s32 	%r42, %r41, -1;
	ld.global.u8 	%r43, [%rd85];
	add.s32 	%r44, %r43, -1;
	mad.lo.s32 	%r45, %r42, %r2, %r1;
	mul.wide.u32 	%rd33, %r45, 8;
	add.s64 	%rd34, %rd2, %rd33;
	ld.global.v2.f32 	{%f27, %f28}, [%rd34];
	mad.lo.s32 	%r46, %r44, %r2, %r1;
	mul.wide.u32 	%rd35, %r46, 8;
	add.s64 	%rd36, %rd2, %rd35;
	ld.global.v2.f32 	{%f29, %f30}, [%rd36];
	add.s32 	%r47, %r40, -1;
	mad.lo.s32 	%r48, %r47, %r2, %r1;
	cvta.to.global.u64 	%rd37, %rd80;
	mul.wide.u32 	%rd38, %r48, 8;
	add.s64 	%rd39, %rd37, %rd38;
	ld.global.v2.f32 	{%f31, %f32}, [%rd39];
	ld.global.f32 	%f33, [%rd88];
	mul.f32 	%f34, %f28, %f30;
	fma.rn.f32 	%f35, %f27, %f29, %f34;
	fma.rn.f32 	%f36, %f33, %f35, %f31;
	st.global.f32 	[%rd39], %f36;
	ld.global.f32 	%f37, [%rd88];
	mul.f32 	%f38, %f28, %f29;
	mul.f32 	%f39, %f27, %f30;
	sub.f32 	%f40, %f38, %f39;
	fma.rn.f32 	%f41, %f40, %f37, %f32;
	st.global.f32 	[%rd39+4], %f41;
	add.s32 	%r92, %r92, 1;
	setp.ne.s32 	%p3, %r92, 0;
	add.s64 	%rd88, %rd88, 4;
	add.s64 	%rd87, %rd87, 4;
	add.s64 	%rd86, %rd86, 4;
	add.s64 	%rd85, %rd85, 4;
	@%p3 bra 	$L__BB0_3;
$L__BB0_4:
	ld.param.u32 	%r90, [_Z22calculate_sumterm_partP6float2S0_PKS_PKfPKhS4_S6_jjjjj_param_9];
	setp.ge.u32 	%p4, %r90, %r18;
	@%p4 bra 	$L__BB0_10;
	ld.param.u64 	%rd79, [_Z22calculate_sumterm_partP6float2S0_PKS_PKfPKhS4_S6_jjjjj_param_0];
	cvta.to.global.u64 	%rd15, %rd79;
	sub.s32 	%r49, %r18, %r96;
	add.s32 	%r7, %r96, 1;
	and.b32  	%r50, %r49, 1;
	setp.eq.b32 	%p5, %r50, 1;
	not.pred 	%p6, %p5;
	@%p6 bra 	$L__BB0_7;
	ld.param.u64 	%rd83, [_Z22calculate_sumterm_partP6float2S0_PKS_PKfPKhS4_S6_jjjjj_param_6];
	ld.param.u64 	%rd81, [_Z22calculate_sumterm_partP6float2S0_PKS_PKfPKhS4_S6_jjjjj_param_5];
	shl.b32 	%r51, %r96, 2;
	cvt.u64.u32 	%rd40, %r51;
	cvta.to.global.u64 	%rd41, %rd83;
	add.s64 	%rd42, %rd41, %rd40;
	ld.global.u8 	%r52, [%rd42];
	add.s32 	%r53, %r52, -1;
	ld.global.u8 	%r54, [%rd42+1];
	add.s32 	%r55, %r54, -1;
	ld.global.u8 	%r56, [%rd42+2];
	add.s32 	%r57, %r56, -1;
	ld.global.u8 	%r58, [%rd42+3];
	add.s32 	%r59, %r58, -1;
	mad.lo.s32 	%r60, %r55, %r2, %r1;
	mul.wide.u32 	%rd43, %r60, 8;
	add.s64 	%rd44, %rd2, %rd43;
	ld.global.v2.f32 	{%f42, %f43}, [%rd44];
	mad.lo.s32 	%r61, %r57, %r2, %r1;
	mul.wide.u32 	%rd45, %r61, 8;
	add.s64 	%rd46, %rd2, %rd45;
	ld.global.v2.f32 	{%f44, %f45}, [%rd46];
	mad.lo.s32 	%r62, %r59, %r2, %r1;
	mul.wide.u32 	%rd47, %r62, 8;
	add.s64 	%rd48, %rd2, %rd47;
	ld.global.v2.f32 	{%f46, %f47}, [%rd48];
	mad.lo.s32 	%r63, %r53, %r2, %r1;
	mul.wide.u32 	%rd49, %r63, 8;
	add.s64 	%rd50, %rd15, %rd49;
	ld.global.v2.f32 	{%f48, %f49}, [%rd50];
	cvta.to.global.u64 	%rd51, %rd81;
	mul.wide.u32 	%rd52, %r96, 4;
	add.s64 	%rd53, %rd51, %rd52;
	ld.global.f32 	%f50, [%rd53];
	mul.f32 	%f51, %f42, %f44;
	mul.f32 	%f52, %f51, %f46;
	mul.f32 	%f53, %f43, %f45;
	mul.f32 	%f54, %f53, %f46;
	sub.f32 	%f55, %f52, %f54;
	mul.f32 	%f56, %f42, %f45;
	fma.rn.f32 	%f57, %f56, %f47, %f55;
	mul.f32 	%f58, %f43, %f44;
	fma.rn.f32 	%f59, %f58, %f47, %f57;
	fma.rn.f32 	%f60, %f50, %f59, %f48;
	st.global.f32 	[%rd50], %f60;
	ld.global.f32 	%f61, [%rd53];
	mul.f32 	%f62, %f58, %f46;
	fma.rn.f32 	%f63, %f56, %f46, %f62;
	mul.f32 	%f64, %f51, %f47;
	sub.f32 	%f65, %f63, %f64;
	fma.rn.f32 	%f66, %f53, %f47, %f65;
	fma.rn.f32 	%f67, %f66, %f61, %f49;
	st.global.f32 	[%rd50+4], %f67;
	mov.u32 	%r96, %r7;
$L__BB0_7:
	setp.eq.s32 	%p7, %r18, %r7;
	@%p7 bra 	$L__BB0_10;
	sub.s32 	%r95, %r96, %r18;
	shl.b32 	%r94, %r96, 2;
$L__BB0_9:
	ld.param.u64 	%rd84, [_Z22calculate_sumterm_partP6float2S0_PKS_PKfPKhS4_S6_jjjjj_param_6];
	ld.param.u64 	%rd82, [_Z22calculate_sumterm_partP6float2S0_PKS_PKfPKhS4_S6_jjjjj_param_5];
	add.s32 	%r64, %r94, 4;
	cvt.u64.u32 	%rd54, %r94;
	cvta.to.global.u64 	%rd55, %rd84;
	add.s64 	%rd56, %rd55, %rd54;
	ld.global.u8 	%r65, [%rd56];
	add.s32 	%r66, %r65, -1;
	ld.global.u8 	%r67, [%rd56+1];
	add.s32 	%r68, %r67, -1;
	ld.global.u8 	%r69, [%rd56+2];
	add.s32 	%r70, %r69, -1;
	ld.global.u8 	%r71, [%rd56+3];
	add.s32 	%r72, %r71, -1;
	mad.lo.s32 	%r73, %r68, %r2, %r1;
	mul.wide.u32 	%rd57, %r73, 8;
	add.s64 	%rd58, %rd2, %rd57;
	ld.global.v2.f32 	{%f68, %f69}, [%rd58];
	mad.lo.s32 	%r74, %r70, %r2, %r1;
	mul.wide.u32 	%rd59, %r74, 8;
	add.s64 	%rd60, %rd2, %rd59;
	ld.global.v2.f32 	{%f70, %f71}, [%rd60];
	mad.lo.s32 	%r75, %r72, %r2, %r1;
	mul.wide.u32 	%rd61, %r75, 8;
	add.s64 	%rd62, %rd2, %rd61;
	ld.global.v2.f32 	{%f72, %f73}, [%rd62];
	mad.lo.s32 	%r76, %r66, %r2, %r1;
	mul.wide.u32 	%rd63, %r76, 8;
	add.s64 	%rd64, %rd15, %rd63;
	ld.global.v2.f32 	{%f74, %f75}, [%rd64];
	cvta.to.global.u64 	%rd65, %rd82;
	mul.wide.u32 	%rd66, %r96, 4;
	add.s64 	%rd67, %rd65, %rd66;
	ld.global.f32 	%f76, [%rd67];
	mul.f32 	%f77, %f68, %f70;
	mul.f32 	%f78, %f77, %f72;
	mul.f32 	%f79, %f69, %f71;
	mul.f32 	%f80, %f79, %f72;
	sub.f32 	%f81, %f78, %f80;
	mul.f32 	%f82, %f68, %f71;
	fma.rn.f32 	%f83, %f82, %f73, %f81;
	mul.f32 	%f84, %f69, %f70;
	fma.rn.f32 	%f85, %f84, %f73, %f83;
	fma.rn.f32 	%f86, %f76, %f85, %f74;
	st.global.f32 	[%rd64], %f86;
	ld.global.f32 	%f87, [%rd67];
	mul.f32 	%f88, %f84, %f72;
	fma.rn.f32 	%f89, %f82, %f72, %f88;
	mul.f32 	%f90, %f77, %f73;
	sub.f32 	%f91, %f89, %f90;
	fma.rn.f32 	%f92, %f79, %f73, %f91;
	fma.rn.f32 	%f93, %f92, %f87, %f75;
	st.global.f32 	[%rd64+4], %f93;
	cvt.u64.u32 	%rd68, %r64;
	add.s64 	%rd69, %rd55, %rd68;
	ld.global.u8 	%r77, [%rd69];
	add.s32 	%r78, %r77, -1;
	ld.global.u8 	%r79, [%rd69+1];
	add.s32 	%r80, %r79, -1;
	ld.global.u8 	%r81, [%rd69+2];
	add.s32 	%r82, %r81, -1;
	ld.global.u8 	%r83, [%rd69+3];
	add.s32 	%r84, %r83, -1;
	mad.lo.s32 	%r85, %r80, %r2, %r1;
	mul.wide.u32 	%rd70, %r85, 8;
	add.s64 	%rd71, %rd2, %rd70;
	ld.global.v2.f32 	{%f94, %f95}, [%rd71];
	mad.lo.s32 	%r86, %r82, %r2, %r1;
	mul.wide.u32 	%rd72, %r86, 8;
	add.s64 	%rd73, %rd2, %rd72;
	ld.global.v2.f32 	{%f96, %f97}, [%rd73];
	mad.lo.s32 	%r87, %r84, %r2, %r1;
	mul.wide.u32 	%rd74, %r87, 8;
	add.s64 	%rd75, %rd2, %rd74;
	ld.global.v2.f32 	{%f98, %f99}, [%rd75];
	mad.lo.s32 	%r88, %r78, %r2, %r1;
	mul.wide.u32 	%rd76, %r88, 8;
	add.s64 	%rd77, %rd15, %rd76;
	ld.global.v2.f32 	{%f100, %f101}, [%rd77];
	ld.global.f32 	%f102, [%rd67+4];
	mul.f32 	%f103, %f94, %f96;
	mul.f32 	%f104, %f103, %f98;
	mul.f32 	%f105, %f95, %f97;
	mul.f32 	%f106, %f105, %f98;
	sub.f32 	%f107, %f104, %f106;
	mul.f32 	%f108, %f94, %f97;
	fma.rn.f32 	%f109, %f108, %f99, %f107;
	mul.f32 	%f110, %f95, %f96;
	fma.rn.f32 	%f111, %f110, %f99, %f109;
	fma.rn.f32 	%f112, %f102, %f111, %f100;
	st.global.f32 	[%rd77], %f112;
	ld.global.f32 	%f113, [%rd67+4];
	mul.f32 	%f114, %f110, %f98;
	fma.rn.f32 	%f115, %f108, %f98, %f114;
	mul.f32 	%f116, %f103, %f99;
	sub.f32 	%f117, %f115, %f116;
	fma.rn.f32 	%f118, %f105, %f99, %f117;
	fma.rn.f32 	%f119, %f118, %f113, %f101;
	st.global.f32 	[%rd77+4], %f119;
	add.s32 	%r96, %r96, 2;
	add.s32 	%r95, %r95, 2;
	add.s32 	%r94, %r94, 8;
	setp.ne.s32 	%p8, %r95, 0;
	@%p8 bra 	$L__BB0_9;
$L__BB0_10:
	ret;

}


// ===== COMPILED SASS (sm_100) =====

	.target	sm_100

	.elftype	@"ET_EXEC"


//--------------------- .note.nv.tkinfo           --------------------------
	.section	.note.nv.tkinfo,"",@"SHT_NOTE"
	.sectionflags	@"SHF_NOTE_NV_TKINFO"
	.tkinfo
        /*0018*/ 	.word	0x00000002
        /*0030*/ 	.string	""
        /*0030*/ 	.string	"ptxas"
        /*0030*/ 	.string	"Cuda compilation tools, release 13.0, V13.0.88"
        /*0030*/ 	.string	"Build cuda_13.0.r13.0/compiler.36424714_0"
        /*0030*/ 	.string	"-arch sm_100 -m 64 "



//--------------------- .note.nv.cuinfo           --------------------------
	.section	.note.nv.cuinfo,"",@"SHT_NOTE"
	.sectionflags	@"SHF_NOTE_NV_CUINFO"
        /*0018*/ 	.short	0x0002
        /*001a*/ 	.short	0x0064
        /*001c*/ 	.short	0x0082
	.zero		2


//--------------------- .nv.info                  --------------------------
	.section	.nv.info,"",@"SHT_CUDA_INFO"
	.align	4


	//----- nvinfo : EIATTR_REGCOUNT
	.align		4
        /*0000*/ 	.byte	0x04, 0x2f
        /*0002*/ 	.short	(.L_1 - .L_0)
	.align		4
.L_0:
        /*0004*/ 	.word	index@(_Z22calculate_sumterm_partP6float2S0_PKS_PKfPKhS4_S6_jjjjj)
        /*0008*/ 	.word	0x0000001e


	//----- nvinfo : EIATTR_FRAME_SIZE
	.align		4
.L_1:
        /*000c*/ 	.byte	0x04, 0x11
        /*000e*/ 	.short	(.L_3 - .L_2)
	.align		4
.L_2:
        /*0010*/ 	.word	index@(_Z22calculate_sumterm_partP6float2S0_PKS_PKfPKhS4_S6_jjjjj)
        /*0014*/ 	.word	0x00000000


	//----- nvinfo : EIATTR_MIN_STACK_SIZE
	.align		4
.L_3:
        /*0018*/ 	.byte	0x04, 0x12
        /*001a*/ 	.short	(.L_5 - .L_4)
	.align		4
.L_4:
        /*001c*/ 	.word	index@(_Z22calculate_sumterm_partP6float2S0_PKS_PKfPKhS4_S6_jjjjj)
        /*0020*/ 	.word	0x00000000
.L_5:


//--------------------- .nv.compat                --------------------------
	.section	.nv.compat,"",@"SHT_CUDA_COMPAT_INFO"
	.align	4
        /*0000*/ 	.byte	0x02, 0x09, 0x00, 0x00, 0x02, 0x02, 0x01, 0x00, 0x02, 0x05, 0x05, 0x00, 0x03, 0x07, 0x01, 0x01
        /*0010*/ 	.byte	0x02, 0x03, 0x00, 0x00, 0x02, 0x06, 0x01, 0x00, 0x04, 0x0b, 0x08, 0x00, 0x09, 0x00, 0x00, 0x00
        /*0020*/ 	.byte	0x00, 0x00, 0x00, 0x00


//--------------------- .nv.info._Z22calculate_sumterm_partP6float2S0_PKS_PKfPKhS4_S6_jjjjj --------------------------
	.section	.nv.info._Z22calculate_sumterm_partP6float2S0_PKS_PKfPKhS4_S6_jjjjj,"",@"SHT_CUDA_INFO"
	.sectionflags	@""
	.align	4


	//----- nvinfo : EIATTR_CUDA_API_VERSION
	.align		4
        /*0000*/ 	.byte	0x04, 0x37
        /*0002*/ 	.short	(.L_7 - .L_6)
.L_6:
        /*0004*/ 	.word	0x00000082


	//----- nvinfo : EIATTR_KPARAM_INFO
	.align		4
.L_7:
        /*0008*/ 	.byte	0x04, 0x17
        /*000a*/ 	.short	(.L_9 - .L_8)
.L_8:
        /*000c*/ 	.word	0x00000000
        /*0010*/ 	.short	0x000b
        /*0012*/ 	.short	0x0048
        /*0014*/ 	.byte	0x00, 0xf0, 0x11, 0x00


	//----- nvinfo : EIATTR_KPARAM_INFO
	.align		4
.L_9:
        /*0018*/ 	.byte	0x04, 0x17
        /*001a*/ 	.short	(.L_11 - .L_10)
.L_10:
        /*001c*/ 	.word	0x00000000
        /*0020*/ 	.short	0x000a
        /*0022*/ 	.short	0x0044
        /*0024*/ 	.byte	0x00, 0xf0, 0x11, 0x00


	//----- nvinfo : EIATTR_KPARAM_INFO
	.align		4
.L_11:
        /*0028*/ 	.byte	0x04, 0x17
        /*002a*/ 	.short	(.L_13 - .L_12)
.L_12:
        /*002c*/ 	.word	0x00000000
        /*0030*/ 	.short	0x0009
        /*0032*/ 	.short	0x0040
        /*0034*/ 	.byte	0x00, 0xf0, 0x11, 0x00


	//----- nvinfo : EIATTR_KPARAM_INFO
	.align		4
.L_13:
        /*0038*/ 	.byte	0x04, 0x17
        /*003a*/ 	.short	(.L_15 - .L_14)
.L_14:
        /*003c*/ 	.word	0x00000000
        /*0040*/ 	.short	0x0008
        /*0042*/ 	.short	0x003c
        /*0044*/ 	.byte	0x00, 0xf0, 0x11, 0x00


	//----- nvinfo : EIATTR_KPARAM_INFO
	.align		4
.L_15:
        /*0048*/ 	.byte	0x04, 0x17
        /*004a*/ 	.short	(.L_17 - .L_16)
.L_16:
        /*004c*/ 	.word	0x00000000
        /*0050*/ 	.short	0x0007
        /*0052*/ 	.short	0x0038
        /*0054*/ 	.byte	0x00, 0xf0, 0x11, 0x00


	//----- nvinfo : EIATTR_KPARAM_INFO
	.align		4
.L_17:
        /*0058*/ 	.byte	0x04, 0x17
        /*005a*/ 	.short	(.L_19 - .L_18)
.L_18:
        /*005c*/ 	.word	0x00000000
        /*0060*/ 	.short	0x0006
        /*0062*/ 	.short	0x0030
        /*0064*/ 	.byte	0x00, 0xf5, 0x21, 0x00


	//----- nvinfo : EIATTR_KPARAM_INFO
	.align		4
.L_19:
        /*0068*/ 	.byte	0x04, 0x17
        /*006a*/ 	.short	(.L_21 - .L_20)
.L_20:
        /*006c*/ 	.word	0x00000000
        /*0070*/ 	.short	0x0005
        /*0072*/ 	.short	0x0028
        /*0074*/ 	.byte	0x00, 0xf5, 0x21, 0x00


	//----- nvinfo : EIATTR_KPARAM_INFO
	.align		4
.L_21:
        /*0078*/ 	.byte	0x04, 0x17
        /*007a*/ 	.short	(.L_23 - .L_22)
.L_22:
        /*007c*/ 	.word	0x00000000
        /*0080*/ 	.short	0x0004
        /*0082*/ 	.short	0x0020
        /*0084*/ 	.byte	0x00, 0xf5, 0x21, 0x00


	//----- nvinfo : EIATTR_KPARAM_INFO
	.align		4
.L_23:
        /*0088*/ 	.byte	0x04, 0x17
        /*008a*/ 	.short	(.L_25 - .L_24)
.L_24:
        /*008c*/ 	.word	0x00000000
        /*0090*/ 	.short	0x0003
        /*0092*/ 	.short	0x0018
        /*0094*/ 	.byte	0x00, 0xf5, 0x21, 0x00


	//----- nvinfo : EIATTR_KPARAM_INFO
	.align		4
.L_25:
        /*0098*/ 	.byte	0x04, 0x17
        /*009a*/ 	.short	(.L_27 - .L_26)
.L_26:
        /*009c*/ 	.word	0x00000000
        /*00a0*/ 	.short	0x0002
        /*00a2*/ 	.short	0x0010
        /*00a4*/ 	.byte	0x00, 0xf5, 0x21, 0x00


	//----- nvinfo : EIATTR_KPARAM_INFO
	.align		4
.L_27:
        /*00a8*/ 	.byte	0x04, 0x17
        /*00aa*/ 	.short	(.L_29 - .L_28)
.L_28:
        /*00ac*/ 	.word	0x00000000
        /*00b0*/ 	.short	0x0001
        /*00b2*/ 	.short	0x0008
        /*00b4*/ 	.byte	0x00, 0xf5, 0x21, 0x00


	//----- nvinfo : EIATTR_KPARAM_INFO
	.align		4
.L_29:
        /*00b8*/ 	.byte	0x04, 0x17
        /*00ba*/ 	.short	(.L_31 - .L_30)
.L_30:
        /*00bc*/ 	.word	0x00000000
        /*00c0*/ 	.short	0x0000
        /*00c2*/ 	.short	0x0000
        /*00c4*/ 	.byte	0x00, 0xf5, 0x21, 0x00


	//----- nvinfo : EIATTR_SPARSE_MMA_MASK
	.align		4
.L_31:
        /*00c8*/ 	.byte	0x03, 0x50
        /*00ca*/ 	.short	0x0000


	//----- nvinfo : EIATTR_MAXREG_COUNT
	.align		4
        /*00cc*/ 	.byte	0x03, 0x1b
        /*00ce*/ 	.short	0x00ff


	//----- nvinfo : EIATTR_MERCURY_ISA_VERSION
	.align		4
        /*00d0*/ 	.byte	0x03, 0x5f
        /*00d2*/ 	.short	0x0101


	//----- nvinfo : EIATTR_VRC_CTA_INIT_COUNT
	.align		4
        /*00d4*/ 	.byte	0x02, 0x4a
	.zero		1
	.zero		1


	//----- nvinfo : EIATTR_EXIT_INSTR_OFFSETS
	.align		4
        /*00d8*/ 	.byte	0x04, 0x1c
        /*00da*/ 	.short	(.L_33 - .L_32)


	//   ....[0]....
.L_32:
        /*00dc*/ 	.word	0x000000b0


	//   ....[1]....
        /*00e0*/ 	.word	0x00000720


	//   ....[2]....
        /*00e4*/ 	.word	0x00000a70


	//   ....[3]....
        /*00e8*/ 	.word	0x00001050


	//----- nvinfo : EIATTR_CBANK_PARAM_SIZE
	.align		4
.L_33:
        /*00ec*/ 	.byte	0x03, 0x19
        /*00ee*/ 	.short	0x004c


	//----- nvinfo : EIATTR_PARAM_CBANK
	.align		4
        /*00f0*/ 	.byte	0x04, 0x0a
        /*00f2*/ 	.short	(.L_35 - .L_34)
	.align		4
.L_34:
        /*00f4*/ 	.word	index@(.nv.constant0._Z22calculate_sumterm_partP6float2S0_PKS_PKfPKhS4_S6_jjjjj)
        /*00f8*/ 	.short	0x0380
        /*00fa*/ 	.short	0x004c


	//----- nvinfo : EIATTR_SW_WAR
	.align		4
.L_35:
        /*00fc*/ 	.byte	0x04, 0x36
        /*00fe*/ 	.short	(.L_37 - .L_36)
.L_36:
        /*0100*/ 	.word	0x00000008
.L_37:


//--------------------- .nv.callgraph             --------------------------
	.section	.nv.callgraph,"",@"SHT_CUDA_CALLGRAPH"
	.align	4
	.sectionentsize	8
	.align		4
        /*0000*/ 	.word	0x00000000
	.align		4
        /*0004*/ 	.word	0xffffffff
	.align		4
        /*0008*/ 	.word	0x00000000
	.align		4
        /*000c*/ 	.word	0xfffffffe
	.align		4
        /*0010*/ 	.word	0x00000000
	.align		4
        /*0014*/ 	.word	0xfffffffd
	.align		4
        /*0018*/ 	.word	0x00000000
	.align		4
        /*001c*/ 	.word	0xfffffffc


//--------------------- .text._Z22calculate_sumterm_partP6float2S0_PKS_PKfPKhS4_S6_jjjjj --------------------------
	.section	.text._Z22calculate_sumterm_partP6float2S0_PKS_PKfPKhS4_S6_jjjjj,"ax",@progbits
	.align	128
        .global         _Z22calculate_sumterm_partP6float2S0_PKS_PKfPKhS4_S6_jjjjj
        .type           _Z22calculate_sumterm_partP6float2S0_PKS_PKfPKhS4_S6_jjjjj,@function
        .size           _Z22calculate_sumterm_partP6float2S0_PKS_PKfPKhS4_S6_jjjjj,(.L_x_5 - _Z22calculate_sumterm_partP6float2S0_PKS_PKfPKhS4_S6_jjjjj)
        .other          _Z22calculate_sumterm_partP6float2S0_PKS_PKfPKhS4_S6_jjjjj,@"STO_CUDA_ENTRY STV_DEFAULT"
_Z22calculate_sumterm_partP6float2S0_PKS_PKfPKhS4_S6_jjjjj:
.text._Z22calculate_sumterm_partP6float2S0_PKS_PKfPKhS4_S6_jjjjj:
[----:B------:R-:W-:Y:S01]  /*0000*/  LDC R1, c[0x0][0x37c] ;  /* 0x0000df00ff017b82 */ /* 0x000fe20000000800 */
[----:B------:R-:W0:Y:S07]  /*0010*/  S2R R0, SR_TID.X ;  /* 0x0000000000007919 */ /* 0x000e2e0000002100 */
[----:B------:R-:W0:Y:S01]  /*0020*/  S2UR UR6, SR_CTAID.X ;  /* 0x00000000000679c3 */ /* 0x000e220000002500 */
[----:B------:R-:W1:Y:S01]  /*0030*/  LDCU.64 UR4, c[0x0][0x3b8] ;  /* 0x00007700ff0477ac */ /* 0x000e620008000a00 */
[----:B------:R-:W2:Y:S06]  /*0040*/  LDCU UR7, c[0x0][0x3a8] ;  /* 0x00007500ff0777ac */ /* 0x000eac0008000800 */
[----:B------:R-:W0:Y:S08]  /*0050*/  LDC R3, c[0x0][0x360] ;  /* 0x0000d800ff037b82 */ /* 0x000e300000000800 */
[----:B------:R-:W3:Y:S01]  /*0060*/  LDC R21, c[0x0][0x3ac] ;  /* 0x0000eb00ff157b82 */ /* 0x000ee20000000800 */
[----:B-1----:R-:W-:Y:S01]  /*0070*/  UIMAD UR4, UR5, UR4, URZ ;  /* 0x00000004050472a4 */ /* 0x002fe2000f8e02ff */
[----:B--2---:R-:W-:Y:S01]  /*0080*/  MOV R20, UR7 ;  /* 0x0000000700147c02 */ /* 0x004fe20008000f00 */
[----:B0-----:R-:W-:-:S05]  /*0090*/  IMAD R0, R3, UR6, R0 ;  /* 0x0000000603007c24 */ /* 0x001fca000f8e0200 */
[----:B------:R-:W-:-:S13]  /*00a0*/  ISETP.GE.U32.AND P0, PT, R0, UR4, PT ;  /* 0x0000000400007c0c */ /* 0x000fda000bf06070 */
[----:B---3--:R-:W-:Y:S05]  /*00b0*/  @P0 EXIT ;  /* 0x000000000000094d */ /* 0x008fea0003800000 */
[----:B------:R-:W0:Y:S01]  /*00c0*/  LDC.64 R4, c[0x0][0x3c0] ;  /* 0x0000f000ff047b82 */ /* 0x000e220000000a00 */
[----:B------:R-:W1:Y:S01]  /*00d0*/  LDCU.64 UR12, c[0x0][0x358] ;  /* 0x00006b00ff0c77ac */ /* 0x000e620008000a00 */
[CC--:B0-----:R-:W-:Y:S02]  /*00e0*/  VIMNMX.U32 R2, PT, PT, R4.reuse, R5.reuse, PT ;  /* 0x0000000504027248 */ /* 0x0c1fe40003fe0000 */
[----:B------:R-:W-:Y:S02]  /*00f0*/  ISETP.GE.U32.AND P0, PT, R4, R5, PT ;  /* 0x000000050400720c */ /* 0x000fe40003f06070 */
[----:B------:R-:W-:-:S13]  /*0100*/  ISETP.NE.AND P1, PT, R2, RZ, PT ;  /* 0x000000ff0200720c */ /* 0x000fda0003f25270 */
[----:B-1----:R-:W-:Y:S05]  /*0110*/  @!P1 BRA `(.L_x_0) ;  /* 0x0000000400809947 */ /* 0x002fea0003800000 */
[----:B------:R-:W0:Y:S01]  /*0120*/  LDCU.64 UR8, c[0x0][0x3b0] ;  /* 0x00007600ff0877ac */ /* 0x000e220008000a00 */
[----:B------:R-:W1:Y:S01]  /*0130*/  LDC R7, c[0x0][0x39c] ;  /* 0x0000e700ff077b82 */ /* 0x000e620000000800 */
[----:B------:R-:W-:Y:S01]  /*0140*/  IADD3 R3, PT, PT, -R2, RZ, RZ ;  /* 0x000000ff02037210 */ /* 0x000fe20007ffe1ff */
[----:B------:R-:W2:Y:S01]  /*0150*/  LDCU.64 UR10, c[0x0][0x3a0] ;  /* 0x00007400ff0a77ac */ /* 0x000ea20008000a00 */
[----:B------:R-:W3:Y:S01]  /*0160*/  LDCU UR15, c[0x0][0x398] ;  /* 0x00007300ff0f77ac */ /* 0x000ee20008000800 */
[----:B------:R-:W4:Y:S01]  /*0170*/  LDCU UR14, c[0x0][0x3c8] ;  /* 0x00007900ff0e77ac */ /* 0x000f220008000800 */
[----:B0-----:R-:W-:Y:S02]  /*0180*/  UIADD3 UR7, UP0, UPT, UR8, 0x1, URZ ;  /* 0x0000000108077890 */ /* 0x001fe4000ff1e0ff */
[----:B--2---:R-:W-:Y:S02]  /*0190*/  UIADD3 UR5, UP1, UPT, UR10, 0x3, URZ ;  /* 0x000000030a057890 */ /* 0x004fe4000ff3e0ff */
[----:B------:R-:W-:-:S02]  /*01a0*/  UIADD3.X UR8, UPT, UPT, URZ, UR9, URZ, UP0, !UPT ;  /* 0x00000009ff087290 */ /* 0x000fc400087fe4ff */
[----:B------:R-:W-:Y:S01]  /*01b0*/  MOV R8, UR7 ;  /* 0x0000000700087c02 */ /* 0x000fe20008000f00 */
[----:B------:R-:W-:Y:S01]  /*01c0*/  UIADD3.X UR6, UPT, UPT, URZ, UR11, URZ, UP1, !UPT ;  /* 0x0000000bff067290 */ /* 0x000fe20008ffe4ff */
[----:B---3--:R-:W-:Y:S02]  /*01d0*/  MOV R4, UR15 ;  /* 0x0000000f00047c02 */ /* 0x008fe40008000f00 */
[----:B------:R-:W-:Y:S02]  /*01e0*/  MOV R24, UR5 ;  /* 0x0000000500187c02 */ /* 0x000fe40008000f00 */
[----:B------:R-:W-:Y:S02]  /*01f0*/  MOV R9, UR8 ;  /* 0x0000000800097c02 */ /* 0x000fe40008000f00 */
[----:B----4-:R-:W-:-:S07]  /*0200*/  MOV R25, UR6 ;  /* 0x0000000600197c02 */ /* 0x010fce0008000f00 */
.L_x_1:
[----:B0-----:R-:W2:Y:S01]  /*0210*/  LDG.E.U8 R12, desc[UR12][R8.64] ;  /* 0x0000000c080c7981 */ /* 0x001ea2000c1e1100 */
[----:B------:R-:W0:Y:S03]  /*0220*/  LDC.64 R10, c[0x0][0x390] ;  /* 0x0000e400ff0a7b82 */ /* 0x000e260000000a00 */
[----:B------:R-:W3:Y:S04]  /*0230*/  LDG.E.U8 R14, desc[UR12][R8.64+0x1] ;  /* 0x0000010c080e7981 */ /* 0x000ee8000c1e1100 */
[----:B------:R-:W4:Y:S01]  /*0240*/  LDG.E.U8 R16, desc[UR12][R8.64+0x2] ;  /* 0x0000020c08107981 */ /* 0x000f22000c1e1100 */
[----:B------:R-:W5:Y:S03]  /*0250*/  LDC.64 R18, c[0x0][0x380] ;  /* 0x0000e000ff127b82 */ /* 0x000f660000000a00 */
[----:B------:R-:W5:Y:S04]  /*0260*/  LDG.E.U8 R6, desc[UR12][R8.64+-0x1] ;  /* 0xffffff0c08067981 */ /* 0x000f68000c1e1100 */
[----:B------:R-:W5:Y:S01]  /*0270*/  LDG.E R27, desc[UR12][R20.64] ;  /* 0x0000000c141b7981 */ /* 0x000f62000c1e1900 */
[----:B--2---:R-:W-:-:S02]  /*0280*/  IADD3 R13, PT, PT, R12, -0x1, RZ ;  /* 0xffffffff0c0d7810 */ /* 0x004fc40007ffe0ff */
[----:B---3--:R-:W-:-:S03]  /*0290*/  IADD3 R15, PT, PT, R14, -0x1, RZ ;  /* 0xffffffff0e0f7810 */ /* 0x008fc60007ffe0ff */
[--C-:B------:R-:W-:Y:S01]  /*02a0*/  IMAD R13, R13, UR4, R0.reuse ;  /* 0x000000040d0d7c24 */ /* 0x100fe2000f8e0200 */
[----:B----4-:R-:W-:Y:S01]  /*02b0*/  IADD3 R17, PT, PT, R16, -0x1, RZ ;  /* 0xffffffff10117810 */ /* 0x010fe20007ffe0ff */
[----:B------:R-:W-:Y:S02]  /*02c0*/  IMAD R15, R15, UR4, R0 ;  /* 0x000000040f0f7c24 */ /* 0x000fe4000f8e0200 */
[----:B0-----:R-:W-:-:S04]  /*02d0*/  IMAD.WIDE.U32 R12, R13, 0x8, R10 ;  /* 0x000000080d0c7825 */ /* 0x001fc800078e000a */
[----:B------:R-:W-:Y:S02]  /*02e0*/  IMAD R17, R17, UR4, R0 ;  /* 0x0000000411117c24 */ /* 0x000fe4000f8e0200 */
[--C-:B------:R-:W-:Y:S01]  /*02f0*/  IMAD.WIDE.U32 R14, R15, 0x8, R10.reuse ;  /* 0x000000080f0e7825 */ /* 0x100fe200078e000a */
[----:B------:R-:W2:Y:S03]  /*0300*/  LDG.E.64 R12, desc[UR12][R12.64] ;  /* 0x0000000c0c0c7981 */ /* 0x000ea6000c1e1b00 */
[----:B------:R-:W-:Y:S02]  /*0310*/  IMAD.WIDE.U32 R16, R17, 0x8, R10 ;  /* 0x0000000811107825 */ /* 0x000fe400078e000a */
[----:B------:R-:W2:Y:S01]  /*0320*/  LDG.E.64 R14, desc[UR12][R14.64] ;  /* 0x0000000c0e0e7981 */ /* 0x000ea2000c1e1b00 */
[----:B-----5:R-:W-:-:S03]  /*0330*/  IADD3 R23, PT, PT, R6, -0x1, RZ ;  /* 0xffffffff06177810 */ /* 0x020fc60007ffe0ff */
[----:B------:R-:W3:Y:S02]  /*0340*/  LDG.E.64 R16, desc[UR12][R16.64] ;  /* 0x0000000c10107981 */ /* 0x000ee4000c1e1b00 */
[----:B------:R-:W-:-:S04]  /*0350*/  IMAD R23, R23, UR4, R0 ;  /* 0x0000000417177c24 */ /* 0x000fc8000f8e0200 */
[----:B------:R-:W-:-:S05]  /*0360*/  IMAD.WIDE.U32 R18, R23, 0x8, R18 ;  /* 0x0000000817127825 */ /* 0x000fca00078e0012 */
[----:B------:R-:W4:Y:S01]  /*0370*/  LDG.E.64 R22, desc[UR12][R18.64] ;  /* 0x0000000c12167981 */ /* 0x000f22000c1e1b00 */
[CC--:B--2---:R-:W-:Y:S01]  /*0380*/  FMUL R6, R13.reuse, R15.reuse ;  /* 0x0000000f0d067220 */ /* 0x0c4fe20000400000 */
[C---:B------:R-:W-:Y:S01]  /*0390*/  FMUL R26, R12.reuse, R15 ;  /* 0x0000000f0c1a7220 */ /* 0x040fe20000400000 */
[----:B------:R-:W-:Y:S02]  /*03a0*/  FMUL R12, R12, R14 ;  /* 0x0000000e0c0c7220 */ /* 0x000fe40000400000 */
[----:B---3--:R-:W-:Y:S01]  /*03b0*/  FMUL R15, R16, R6 ;  /* 0x00000006100f7220 */ /* 0x008fe20000400000 */
[----:B------:R-:W-:-:S03]  /*03c0*/  FMUL R13, R13, R14 ;  /* 0x0000000e0d0d7220 */ /* 0x000fc60000400000 */
[----:B------:R-:W-:-:S04]  /*03d0*/  FFMA R14, R16, R12, -R15 ;  /* 0x0000000c100e7223 */ /* 0x000fc8000000080f */
[----:B------:R-:W-:-:S04]  /*03e0*/  FFMA R14, R17, R26, R14 ;  /* 0x0000001a110e7223 */ /* 0x000fc8000000000e */
[----:B------:R-:W-:-:S04]  /*03f0*/  FFMA R14, R17, R13, R14 ;  /* 0x0000000d110e7223 */ /* 0x000fc8000000000e */
[----:B----4-:R-:W-:-:S05]  /*0400*/  FFMA R27, R27, R14, R22 ;  /* 0x0000000e1b1b7223 */ /* 0x010fca0000000016 */
[----:B------:R0:W-:Y:S04]  /*0410*/  STG.E desc[UR12][R18.64], R27 ;  /* 0x0000001b12007986 */ /* 0x0001e8000c10190c */
[----:B------:R-:W2:Y:S01]  /*0420*/  LDG.E R14, desc[UR12][R20.64] ;  /* 0x0000000c140e7981 */ /* 0x000ea2000c1e1900 */
[----:B------:R-:W-:-:S04]  /*0430*/  FMUL R13, R16, R13 ;  /* 0x0000000d100d7220 */ /* 0x000fc80000400000 */
[----:B------:R-:W-:-:S04]  /*0440*/  FFMA R16, R16, R26, R13 ;  /* 0x0000001a10107223 */ /* 0x000fc8000000000d */
[----:B------:R-:W-:-:S04]  /*0450*/  FFMA R13, R17, -R12, R16 ;  /* 0x8000000c110d7223 */ /* 0x000fc80000000010 */
[----:B------:R-:W-:-:S04]  /*0460*/  FFMA R13, R17, R6, R13 ;  /* 0x00000006110d7223 */ /* 0x000fc8000000000d */
[----:B--2---:R-:W-:Y:S02]  /*0470*/  FFMA R23, R14, R13, R23 ;  /* 0x0000000d0e177223 */ /* 0x004fe40000000017 */
[----:B------:R-:W2:Y:S03]  /*0480*/  LDC.64 R12, c[0x0][0x388] ;  /* 0x0000e200ff0c7b82 */ /* 0x000ea60000000a00 */
[----:B------:R3:W-:Y:S04]  /*0490*/  STG.E desc[UR12][R18.64+0x4], R23 ;  /* 0x0000041712007986 */ /* 0x0007e8000c10190c */
[----:B------:R-:W4:Y:S04]  /*04a0*/  LDG.E.U8 R14, desc[UR12][R24.64+-0x2] ;  /* 0xfffffe0c180e7981 */ /* 0x000f28000c1e1100 */
[----:B------:R-:W0:Y:S04]  /*04b0*/  LDG.E.U8 R22, desc[UR12][R24.64] ;  /* 0x0000000c18167981 */ /* 0x000e28000c1e1100 */
[----:B------:R-:W5:Y:S04]  /*04c0*/  LDG.E.U8 R16, desc[UR12][R24.64+-0x1] ;  /* 0xffffff0c18107981 */ /* 0x000f68000c1e1100 */
[----:B------:R-:W3:Y:S01]  /*04d0*/  LDG.E.U8 R6, desc[UR12][R24.64+-0x3] ;  /* 0xfffffd0c18067981 */ /* 0x000ee2000c1e1100 */
[----:B----4-:R-:W-:-:S02]  /*04e0*/  IADD3 R15, PT, PT, R14, -0x1, RZ ;  /* 0xffffffff0e0f7810 */ /* 0x010fc40007ffe0ff */
[----:B0-----:R-:W-:Y:S02]  /*04f0*/  IADD3 R27, PT, PT, R22, -0x1, RZ ;  /* 0xffffffff161b7810 */ /* 0x001fe40007ffe0ff */
[----:B-----5:R-:W-:Y:S01]  /*0500*/  IADD3 R17, PT, PT, R16, -0x1, RZ ;  /* 0xffffffff10117810 */ /* 0x020fe20007ffe0ff */
[----:B---3--:R-:W-:Y:S02]  /*0510*/  IMAD R6, R15, UR14, R6 ;  /* 0x0000000e0f067c24 */ /* 0x008fe4000f8e0206 */
[--C-:B------:R-:W-:Y:S02]  /*0520*/  IMAD R15, R27, UR4, R0.reuse ;  /* 0x000000041b0f7c24 */ /* 0x100fe4000f8e0200 */
[----:B------:R-:W-:Y:S01]  /*0530*/  IMAD R17, R17, UR4, R0 ;  /* 0x0000000411117c24 */ /* 0x000fe2000f8e0200 */
[----:B------:R-:W-:Y:S01]  /*0540*/  IADD3 R19, PT, PT, R6, -0x1, RZ ;  /* 0xffffffff06137810 */ /* 0x000fe20007ffe0ff */
[----:B------:R-:W-:-:S04]  /*0550*/  IMAD.WIDE.U32 R14, R15, 0x8, R10 ;  /* 0x000000080f0e7825 */ /* 0x000fc800078e000a */
[----:B------:R-:W-:Y:S02]  /*0560*/  IMAD.WIDE.U32 R16, R17, 0x8, R10 ;  /* 0x0000000811107825 */ /* 0x000fe400078e000a */
[----:B------:R-:W3:Y:S02]  /*0570*/  LDG.E.64 R14, desc[UR12][R14.64] ;  /* 0x0000000c0e0e7981 */ /* 0x000ee4000c1e1b00 */
[----:B------:R-:W-:Y:S02]  /*0580*/  IMAD R19, R19, UR4, R0 ;  /* 0x0000000413137c24 */ /* 0x000fe4000f8e0200 */
[----:B------:R-:W3:Y:S01]  /*0590*/  LDG.E.64 R10, desc[UR12][R16.64] ;  /* 0x0000000c100a7981 */ /* 0x000ee2000c1e1b00 */
[----:B------:R-:W-:Y:S01]  /*05a0*/  MOV R6, R4 ;  /* 0x0000000400067202 */ /* 0x000fe20000000f00 */
[----:B--2---:R-:W-:-:S04]  /*05b0*/  IMAD.WIDE.U32 R12, R19, 0x8, R12 ;  /* 0x00000008130c7825 */ /* 0x004fc800078e000c */
[----:B-1----:R-:W2:Y:S04]  /*05c0*/  LDG.E R23, desc[UR12][R6.64] ;  /* 0x0000000c06177981 */ /* 0x002ea8000c1e1900 */
[----:B------:R-:W2:Y:S01]  /*05d0*/  LDG.E.64 R18, desc[UR12][R12.64] ;  /* 0x0000000c0c127981 */ /* 0x000ea2000c1e1b00 */
[----:B---3--:R-:W-:-:S04]  /*05e0*/  FMUL R27, R11, R15 ;  /* 0x0000000f0b1b7220 */ /* 0x008fc80000400000 */
[----:B------:R-:W-:-:S04]  /*05f0*/  FFMA R27, R10, R14, R27 ;  /* 0x0000000e0a1b7223 */ /* 0x000fc8000000001b */
[----:B--2---:R-:W-:-:S05]  /*0600*/  FFMA R23, R23, R27, R18 ;  /* 0x0000001b17177223 */ /* 0x004fca0000000012 */
[----:B------:R0:W-:Y:S04]  /*0610*/  STG.E desc[UR12][R12.64], R23 ;  /* 0x000000170c007986 */ /* 0x0001e8000c10190c */
[----:B------:R-:W2:Y:S01]  /*0620*/  LDG.E R4, desc[UR12][R6.64] ;  /* 0x0000000c06047981 */ /* 0x000ea2000c1e1900 */
[----:B------:R-:W-:Y:S01]  /*0630*/  IADD3 R3, PT, PT, R3, 0x1, RZ ;  /* 0x0000000103037810 */ /* 0x000fe20007ffe0ff */
[----:B------:R-:W-:-:S03]  /*0640*/  FMUL R10, R10, R15 ;  /* 0x0000000f0a0a7220 */ /* 0x000fc60000400000 */
[----:B------:R-:W-:Y:S01]  /*0650*/  ISETP.NE.AND P1, PT, R3, RZ, PT ;  /* 0x000000ff0300720c */ /* 0x000fe20003f25270 */
[----:B------:R-:W-:Y:S01]  /*0660*/  FFMA R10, R11, R14, -R10 ;  /* 0x0000000e0b0a7223 */ /* 0x000fe2000000080a */
[----:B------:R-:W-:Y:S02]  /*0670*/  IADD3 R20, P3, PT, R20, 0x4, RZ ;  /* 0x0000000414147810 */ /* 0x000fe40007f7e0ff */
[----:B------:R-:W-:Y:S02]  /*0680*/  IADD3 R8, P4, PT, R8, 0x4, RZ ;  /* 0x0000000408087810 */ /* 0x000fe40007f9e0ff */
[----:B------:R-:W-:Y:S02]  /*0690*/  IADD3 R24, P5, PT, R24, 0x4, RZ ;  /* 0x0000000418187810 */ /* 0x000fe40007fbe0ff */
[----:B------:R-:W-:Y:S02]  /*06a0*/  IADD3.X R21, PT, PT, RZ, R21, RZ, P3, !PT ;  /* 0x00000015ff157210 */ /* 0x000fe40001ffe4ff */
[----:B------:R-:W-:-:S02]  /*06b0*/  IADD3.X R9, PT, PT, RZ, R9, RZ, P4, !PT ;  /* 0x00000009ff097210 */ /* 0x000fc400027fe4ff */
[----:B------:R-:W-:Y:S01]  /*06c0*/  IADD3.X R25, PT, PT, RZ, R25, RZ, P5, !PT ;  /* 0x00000019ff197210 */ /* 0x000fe20002ffe4ff */
[----:B--2---:R-:W-:Y:S01]  /*06d0*/  FFMA R19, R4, R10, R19 ;  /* 0x0000000a04137223 */ /* 0x004fe20000000013 */
[----:B------:R-:W-:-:S04]  /*06e0*/  IADD3 R4, P2, PT, R6, 0x4, RZ ;  /* 0x0000000406047810 */ /* 0x000fc80007f5e0ff */
[----:B------:R0:W-:Y:S01]  /*06f0*/  STG.E desc[UR12][R12.64+0x4], R19 ;  /* 0x000004130c007986 */ /* 0x0001e2000c10190c */
[----:B------:R-:W-:Y:S01]  /*0700*/  IADD3.X R7, PT, PT, RZ, R7, RZ, P2, !PT ;  /* 0x00000007ff077210 */ /* 0x000fe200017fe4ff */
[----:B------:R-:W-:Y:S07]  /*0710*/  @P1 BRA `(.L_x_1) ;  /* 0xfffffff800bc1947 */ /* 0x000fee000383ffff */
.L_x_0:
[----:B------:R-:W-:Y:S05]  /*0720*/  @P0 EXIT ;  /* 0x000000000000094d */ /* 0x000fea0003800000 */
[CC--:B------:R-:W-:Y:S02]  /*0730*/  IADD3 R3, PT, PT, -R2.reuse, R5.reuse, RZ ;  /* 0x0000000502037210 */ /* 0x0c0fe40007ffe1ff */
[----:B------:R-:W-:Y:S02]  /*0740*/  IADD3 R4, PT, PT, R2, 0x1, RZ ;  /* 0x0000000102047810 */ /* 0x000fe40007ffe0ff */
[----:B------:R-:W-:Y:S02]  /*0750*/  LOP3.LUT R3, R3, 0x1, RZ, 0xc0, !PT ;  /* 0x0000000103037812 */ /* 0x000fe400078ec0ff */
[----:B------:R-:W-:Y:S02]  /*0760*/  ISETP.NE.AND P1, PT, R4, R5, PT ;  /* 0x000000050400720c */ /* 0x000fe40003f25270 */
[----:B------:R-:W-:-:S13]  /*0770*/  ISETP.NE.U32.AND P0, PT, R3, 0x1, PT ;  /* 0x000000010300780c */ /* 0x000fda0003f05070 */
[----:B------:R-:W-:Y:S05]  /*0780*/  @P0 BRA `(.L_x_2) ;  /* 0x0000000000b80947 */ /* 0x000fea0003800000 */
[----:B------:R-:W1:Y:S08]  /*0790*/  LDC.64 R10, c[0x0][0x3b0] ;  /* 0x0000ec00ff0a7b82 */ /* 0x000e700000000a00 */
[----:B------:R-:W2:Y:S01]  /*07a0*/  LDC.64 R8, c[0x0][0x390] ;  /* 0x0000e400ff087b82 */ /* 0x000ea20000000a00 */
[----:B-1----:R-:W-:-:S04]  /*07b0*/  LEA R10, P0, R2, R10, 0x2 ;  /* 0x0000000a020a7211 */ /* 0x002fc800078010ff */
[----:B------:R-:W-:-:S05]  /*07c0*/  IADD3.X R11, PT, PT, RZ, R11, RZ, P0, !PT ;  /* 0x0000000bff0b7210 */ /* 0x000fca00007fe4ff */
[----:B------:R-:W3:Y:S04]  /*07d0*/  LDG.E.U8 R7, desc[UR12][R10.64+0x2] ;  /* 0x0000020c0a077981 */ /* 0x000ee8000c1e1100 */
[----:B------:R-:W4:Y:S04]  /*07e0*/  LDG.E.U8 R6, desc[UR12][R10.64+0x1] ;  /* 0x0000010c0a067981 */ /* 0x000f28000c1e1100 */
[----:B0-----:R-:W5:Y:S04]  /*07f0*/  LDG.E.U8 R12, desc[UR12][R10.64+0x3] ;  /* 0x0000030c0a0c7981 */ /* 0x001f68000c1e1100 */
[----:B------:R2:W2:Y:S01]  /*0800*/  LDG.E.U8 R3, desc[UR12][R10.64] ;  /* 0x0000000c0a037981 */ /* 0x0004a2000c1e1100 */
[----:B---3--:R-:W-:-:S02]  /*0810*/  IADD3 R17, PT, PT, R7, -0x1, RZ ;  /* 0xffffffff07117810 */ /* 0x008fc40007ffe0ff */
[----:B----4-:R-:W-:-:S03]  /*0820*/  IADD3 R15, PT, PT, R6, -0x1, RZ ;  /* 0xffffffff060f7810 */ /* 0x010fc60007ffe0ff */
[--C-:B------:R-:W-:Y:S01]  /*0830*/  IMAD R21, R17, UR4, R0.reuse ;  /* 0x0000000411157c24 */ /* 0x100fe2000f8e0200 */
[----:B------:R-:W0:Y:S01]  /*0840*/  LDC.64 R6, c[0x0][0x380] ;  /* 0x0000e000ff067b82 */ /* 0x000e220000000a00 */
[----:B-----5:R-:W-:Y:S01]  /*0850*/  IADD3 R19, PT, PT, R12, -0x1, RZ ;  /* 0xffffffff0c137810 */ /* 0x020fe20007ffe0ff */
[----:B------:R-:W-:Y:S02]  /*0860*/  IMAD R15, R15, UR4, R0 ;  /* 0x000000040f0f7c24 */ /* 0x000fe4000f8e0200 */
[----:B--2---:R-:W-:-:S04]  /*0870*/  IMAD.WIDE.U32 R10, R21, 0x8, R8 ;  /* 0x00000008150a7825 */ /* 0x004fc800078e0008 */
[----:B------:R-:W1:Y:S01]  /*0880*/  LDC.64 R12, c[0x0][0x3a8] ;  /* 0x0000ea00ff0c7b82 */ /* 0x000e620000000a00 */
[----:B------:R-:W-:Y:S02]  /*0890*/  IMAD R19, R19, UR4, R0 ;  /* 0x0000000413137c24 */ /* 0x000fe4000f8e0200 */
[--C-:B------:R-:W-:Y:S01]  /*08a0*/  IMAD.WIDE.U32 R16, R15, 0x8, R8.reuse ;  /* 0x000000080f107825 */ /* 0x100fe200078e0008 */
[----:B------:R-:W2:Y:S03]  /*08b0*/  LDG.E.64 R10, desc[UR12][R10.64] ;  /* 0x0000000c0a0a7981 */ /* 0x000ea6000c1e1b00 */
[----:B------:R-:W-:Y:S02]  /*08c0*/  IMAD.WIDE.U32 R14, R19, 0x8, R8 ;  /* 0x00000008130e7825 */ /* 0x000fe400078e0008 */
[----:B------:R-:W2:Y:S01]  /*08d0*/  LDG.E.64 R8, desc[UR12][R16.64] ;  /* 0x0000000c10087981 */ /* 0x000ea2000c1e1b00 */
[----:B------:R-:W-:-:S03]  /*08e0*/  IADD3 R3, PT, PT, R3, -0x1, RZ ;  /* 0xffffffff03037810 */ /* 0x000fc60007ffe0ff */
[----:B------:R-:W3:Y:S02]  /*08f0*/  LDG.E.64 R14, desc[UR12][R14.64] ;  /* 0x0000000c0e0e7981 */ /* 0x000ee4000c1e1b00 */
[----:B------:R-:W-:-:S04]  /*0900*/  IMAD R3, R3, UR4, R0 ;  /* 0x0000000403037c24 */ /* 0x000fc8000f8e0200 */
[----:B0-----:R-:W-:-:S04]  /*0910*/  IMAD.WIDE.U32 R6, R3, 0x8, R6 ;  /* 0x0000000803067825 */ /* 0x001fc800078e0006 */
[----:B-1----:R-:W-:Y:S02]  /*0920*/  IMAD.WIDE.U32 R12, R2, 0x4, R12 ;  /* 0x00000004020c7825 */ /* 0x002fe400078e000c */
[----:B------:R-:W4:Y:S04]  /*0930*/  LDG.E.64 R2, desc[UR12][R6.64] ;  /* 0x0000000c06027981 */ /* 0x000f28000c1e1b00 */
[----:B------:R-:W4:Y:S01]  /*0940*/  LDG.E R19, desc[UR12][R12.64] ;  /* 0x0000000c0c137981 */ /* 0x000f22000c1e1900 */
[----:B--2---:R-:W-:Y:S01]  /*0950*/  FMUL R20, R9, R11 ;  /* 0x0000000b09147220 */ /* 0x004fe20000400000 */
[----:B------:R-:W-:-:S03]  /*0960*/  FMUL R18, R8, R10 ;  /* 0x0000000a08127220 */ /* 0x000fc60000400000 */
[----:B---3--:R-:W-:Y:S01]  /*0970*/  FMUL R17, R14, R20 ;  /* 0x000000140e117220 */ /* 0x008fe20000400000 */
[----:B------:R-:W-:-:S03]  /*0980*/  FMUL R11, R8, R11 ;  /* 0x0000000b080b7220 */ /* 0x000fc60000400000 */
[----:B------:R-:W-:Y:S01]  /*0990*/  FFMA R8, R14, R18, -R17 ;  /* 0x000000120e087223 */ /* 0x000fe20000000811 */
[----:B------:R-:W-:-:S03]  /*09a0*/  FMUL R9, R9, R10 ;  /* 0x0000000a09097220 */ /* 0x000fc60000400000 */
        /* <DEDUP_REMOVED lines=8> */
[----:B------:R-:W-:Y:S01]  /*0a30*/  FFMA R9, R15, R20, R9 ;  /* 0x000000140f097223 */ /* 0x000fe20000000009 */
[----:B------:R-:W-:-:S03]  /*0a40*/  MOV R2, R4 ;  /* 0x0000000400027202 */ /* 0x000fc60000000f00 */
[----:B--2---:R-:W-:-:S05]  /*0a50*/  FFMA R3, R12, R9, R3 ;  /* 0x000000090c037223 */ /* 0x004fca0000000003 */
[----:B------:R1:W-:Y:S02]  /*0a60*/  STG.E desc[UR12][R6.64+0x4], R3 ;  /* 0x0000040306007986 */ /* 0x0003e4000c10190c */
.L_x_2:
[----:B------:R-:W-:Y:S05]  /*0a70*/  @!P1 EXIT ;  /* 0x000000000000994d */ /* 0x000fea0003800000 */
[C---:B------:R-:W-:Y:S01]  /*0a80*/  IADD3 R20, PT, PT, R2.reuse, -R5, RZ ;  /* 0x8000000502147210 */ /* 0x040fe20007ffe0ff */
[----:B------:R-:W2:Y:S01]  /*0a90*/  LDCU.64 UR6, c[0x0][0x3b0] ;  /* 0x00007600ff0677ac */ /* 0x000ea20008000a00 */
[----:B-1----:R-:W-:-:S07]  /*0aa0*/  SHF.L.U32 R3, R2, 0x2, RZ ;  /* 0x0000000202037819 */ /* 0x002fce00000006ff */
.L_x_3:
[----:B--2---:R-:W-:Y:S01]  /*0ab0*/  IADD3 R8, P0, PT, R3, UR6, RZ ;  /* 0x0000000603087c10 */ /* 0x004fe2000ff1e0ff */
[----:B-1----:R-:W1:Y:S03]  /*0ac0*/  LDC.64 R6, c[0x0][0x390] ;  /* 0x0000e400ff067b82 */ /* 0x002e660000000a00 */
[----:B------:R-:W-:-:S05]  /*0ad0*/  IADD3.X R9, PT, PT, RZ, UR7, RZ, P0, !PT ;  /* 0x00000007ff097c10 */ /* 0x000fca00087fe4ff */
[----:B------:R-:W2:Y:S01]  /*0ae0*/  LDG.E.U8 R4, desc[UR12][R8.64+0x1] ;  /* 0x0000010c08047981 */ /* 0x000ea2000c1e1100 */
[----:B------:R-:W3:Y:S03]  /*0af0*/  LDC.64 R14, c[0x0][0x3a8] ;  /* 0x0000ea00ff0e7b82 */ /* 0x000ee60000000a00 */
[----:B------:R-:W4:Y:S04]  /*0b00*/  LDG.E.U8 R5, desc[UR12][R8.64+0x2] ;  /* 0x0000020c08057981 */ /* 0x000f28000c1e1100 */
[----:B------:R-:W5:Y:S04]  /*0b10*/  LDG.E.U8 R10, desc[UR12][R8.64+0x3] ;  /* 0x0000030c080a7981 */ /* 0x000f68000c1e1100 */
[----:B------:R1:W5:Y:S01]  /*0b20*/  LDG.E.U8 R16, desc[UR12][R8.64] ;  /* 0x0000000c08107981 */ /* 0x000362000c1e1100 */
[----:B---3--:R-:W-:-:S05]  /*0b30*/  IMAD.WIDE.U32 R14, R2, 0x4, R14 ;  /* 0x00000004020e7825 */ /* 0x008fca00078e000e */
[----:B0-----:R-:W3:Y:S01]  /*0b40*/  LDG.E R23, desc[UR12][R14.64] ;  /* 0x0000000c0e177981 */ /* 0x001ee2000c1e1900 */
[----:B--2---:R-:W-:Y:S02]  /*0b50*/  IADD3 R11, PT, PT, R4, -0x1, RZ ;  /* 0xffffffff040b7810 */ /* 0x004fe40007ffe0ff */
[----:B----4-:R-:W-:-:S03]  /*0b60*/  IADD3 R13, PT, PT, R5, -0x1, RZ ;  /* 0xffffffff050d7810 */ /* 0x010fc60007ffe0ff */
[--C-:B------:R-:W-:Y:S01]  /*0b70*/  IMAD R11, R11, UR4, R0.reuse ;  /* 0x000000040b0b7c24 */ /* 0x100fe2000f8e0200 */
[----:B------:R-:W0:Y:S01]  /*0b80*/  LDC.64 R4, c[0x0][0x380] ;  /* 0x0000e000ff047b82 */ /* 0x000e220000000a00 */
[----:B-----5:R-:W-:Y:S01]  /*0b90*/  IADD3 R17, PT, PT, R10, -0x1, RZ ;  /* 0xffffffff0a117810 */ /* 0x020fe20007ffe0ff */
[----:B------:R-:W-:Y:S02]  /*0ba0*/  IMAD R19, R13, UR4, R0 ;  /* 0x000000040d137c24 */ /* 0x000fe4000f8e0200 */
[----:B-1----:R-:W-:-:S04]  /*0bb0*/  IMAD.WIDE.U32 R12, R11, 0x8, R6 ;  /* 0x000000080b0c7825 */ /* 0x002fc800078e0006 */
[----:B------:R-:W-:Y:S02]  /*0bc0*/  IMAD R17, R17, UR4, R0 ;  /* 0x0000000411117c24 */ /* 0x000fe4000f8e0200 */
[--C-:B------:R-:W-:Y:S01]  /*0bd0*/  IMAD.WIDE.U32 R10, R19, 0x8, R6.reuse ;  /* 0x00000008130a7825 */ /* 0x100fe200078e0006 */
[----:B------:R-:W2:Y:S03]  /*0be0*/  LDG.E.64 R12, desc[UR12][R12.64] ;  /* 0x0000000c0c0c7981 */ /* 0x000ea6000c1e1b00 */
[----:B------:R-:W-:Y:S02]  /*0bf0*/  IMAD.WIDE.U32 R8, R17, 0x8, R6 ;  /* 0x0000000811087825 */ /* 0x000fe400078e0006 */
[----:B------:R-:W2:Y:S01]  /*0c00*/  LDG.E.64 R10, desc[UR12][R10.64] ;  /* 0x0000000c0a0a7981 */ /* 0x000ea2000c1e1b00 */
[----:B------:R-:W-:-:S03]  /*0c10*/  IADD3 R17, PT, PT, R16, -0x1, RZ ;  /* 0xffffffff10117810 */ /* 0x000fc60007ffe0ff */
[----:B------:R-:W4:Y:S02]  /*0c20*/  LDG.E.64 R8, desc[UR12][R8.64] ;  /* 0x0000000c08087981 */ /* 0x000f24000c1e1b00 */
[----:B------:R-:W-:-:S04]  /*0c30*/  IMAD R17, R17, UR4, R0 ;  /* 0x0000000411117c24 */ /* 0x000fc8000f8e0200 */
[----:B0-----:R-:W-:-:S05]  /*0c40*/  IMAD.WIDE.U32 R16, R17, 0x8, R4 ;  /* 0x0000000811107825 */ /* 0x001fca00078e0004 */
[----:B------:R-:W3:Y:S01]  /*0c50*/  LDG.E.64 R18, desc[UR12][R16.64] ;  /* 0x0000000c10127981 */ /* 0x000ee2000c1e1b00 */
[----:B--2---:R-:W-:Y:S01]  /*0c60*/  FMUL R21, R13, R11 ;  /* 0x0000000b0d157220 */ /* 0x004fe20000400000 */
[----:B------:R-:W-:-:S03]  /*0c70*/  FMUL R22, R12, R10 ;  /* 0x0000000a0c167220 */ /* 0x000fc60000400000 */
[----:B----4-:R-:W-:Y:S01]  /*0c80*/  FMUL R25, R8, R21 ;  /* 0x0000001508197220 */ /* 0x010fe20000400000 */
[----:B------:R-:W-:-:S03]  /*0c90*/  FMUL R11, R12, R11 ;  /* 0x0000000b0c0b7220 */ /* 0x000fc60000400000 */
[----:B------:R-:W-:Y:S01]  /*0ca0*/  FFMA R12, R8, R22, -R25 ;  /* 0x00000016080c7223 */ /* 0x000fe20000000819 */
[----:B------:R-:W-:-:S03]  /*0cb0*/  FMUL R13, R13, R10 ;  /* 0x0000000a0d0d7220 */ /* 0x000fc60000400000 */
[----:B------:R-:W-:-:S04]  /*0cc0*/  FFMA R12, R9, R11, R12 ;  /* 0x0000000b090c7223 */ /* 0x000fc8000000000c */
[----:B------:R-:W-:-:S04]  /*0cd0*/  FFMA R12, R9, R13, R12 ;  /* 0x0000000d090c7223 */ /* 0x000fc8000000000c */
[----:B---3--:R-:W-:-:S05]  /*0ce0*/  FFMA R23, R23, R12, R18 ;  /* 0x0000000c17177223 */ /* 0x008fca0000000012 */
[----:B------:R-:W-:Y:S04]  /*0cf0*/  STG.E desc[UR12][R16.64], R23 ;  /* 0x0000001710007986 */ /* 0x000fe8000c10190c */
[----:B------:R-:W2:Y:S01]  /*0d00*/  LDG.E R10, desc[UR12][R14.64] ;  /* 0x0000000c0e0a7981 */ /* 0x000ea2000c1e1900 */
[----:B------:R-:W-:-:S04]  /*0d10*/  FMUL R13, R8, R13 ;  /* 0x0000000d080d7220 */ /* 0x000fc80000400000 */
[----:B------:R-:W-:Y:S01]  /*0d20*/  FFMA R12, R8, R11, R13 ;  /* 0x0000000b080c7223 */ /* 0x000fe2000000000d */
[----:B------:R-:W-:-:S03]  /*0d30*/  IADD3 R8, PT, PT, R3, 0x4, RZ ;  /* 0x0000000403087810 */ /* 0x000fc60007ffe0ff */
[----:B------:R-:W-:Y:S01]  /*0d40*/  FFMA R12, R9, -R22, R12 ;  /* 0x80000016090c7223 */ /* 0x000fe2000000000c */
[----:B------:R-:W-:-:S03]  /*0d50*/  IADD3 R8, P0, PT, R8, UR6, RZ ;  /* 0x0000000608087c10 */ /* 0x000fc6000ff1e0ff */
[----:B------:R-:W-:Y:S01]  /*0d60*/  FFMA R12, R9, R21, R12 ;  /* 0x00000015090c7223 */ /* 0x000fe2000000000c */
[----:B------:R-:W-:-:S03]  /*0d70*/  IADD3.X R9, PT, PT, RZ, UR7, RZ, P0, !PT ;  /* 0x00000007ff097c10 */ /* 0x000fc600087fe4ff */
[----:B--2---:R-:W-:-:S05]  /*0d80*/  FFMA R19, R10, R12, R19 ;  /* 0x0000000c0a137223 */ /* 0x004fca0000000013 */
[----:B------:R0:W-:Y:S04]  /*0d90*/  STG.E desc[UR12][R16.64+0x4], R19 ;  /* 0x0000041310007986 */ /* 0x0001e8000c10190c */
[----:B------:R-:W2:Y:S04]  /*0da0*/  LDG.E.U8 R11, desc[UR12][R8.64+0x1] ;  /* 0x0000010c080b7981 */ /* 0x000ea8000c1e1100 */
[----:B------:R-:W3:Y:S04]  /*0db0*/  LDG.E.U8 R12, desc[UR12][R8.64+0x2] ;  /* 0x0000020c080c7981 */ /* 0x000ee8000c1e1100 */
[----:B------:R-:W4:Y:S04]  /*0dc0*/  LDG.E.U8 R18, desc[UR12][R8.64+0x3] ;  /* 0x0000030c08127981 */ /* 0x000f28000c1e1100 */
[----:B------:R-:W5:Y:S04]  /*0dd0*/  LDG.E.U8 R10, desc[UR12][R8.64] ;  /* 0x0000000c080a7981 */ /* 0x000f68000c1e1100 */
[----:B0-----:R-:W5:Y:S01]  /*0de0*/  LDG.E R17, desc[UR12][R14.64+0x4] ;  /* 0x0000040c0e117981 */ /* 0x001f62000c1e1900 */
[----:B--2---:R-:W-:-:S02]  /*0df0*/  IADD3 R11, PT, PT, R11, -0x1, RZ ;  /* 0xffffffff0b0b7810 */ /* 0x004fc40007ffe0ff */
[----:B---3--:R-:W-:-:S03]  /*0e00*/  IADD3 R13, PT, PT, R12, -0x1, RZ ;  /* 0xffffffff0c0d7810 */ /* 0x008fc60007ffe0ff */
[--C-:B------:R-:W-:Y:S01]  /*0e10*/  IMAD R11, R11, UR4, R0.reuse ;  /* 0x000000040b0b7c24 */ /* 0x100fe2000f8e0200 */
[----:B----4-:R-:W-:Y:S01]  /*0e20*/  IADD3 R21, PT, PT, R18, -0x1, RZ ;  /* 0xffffffff12157810 */ /* 0x010fe20007ffe0ff */
[----:B------:R-:W-:Y:S02]  /*0e30*/  IMAD R13, R13, UR4, R0 ;  /* 0x000000040d0d7c24 */ /* 0x000fe4000f8e0200 */
[----:B------:R-:W-:-:S04]  /*0e40*/  IMAD.WIDE.U32 R18, R11, 0x8, R6 ;  /* 0x000000080b127825 */ /* 0x000fc800078e0006 */
[----:B------:R-:W-:Y:S02]  /*0e50*/  IMAD R21, R21, UR4, R0 ;  /* 0x0000000415157c24 */ /* 0x000fe4000f8e0200 */
[----:B------:R-:W-:-:S04]  /*0e60*/  IMAD.WIDE.U32 R22, R13, 0x8, R6 ;  /* 0x000000080d167825 */ /* 0x000fc800078e0006 */
[----:B------:R-:W-:Y:S01]  /*0e70*/  IMAD.WIDE.U32 R12, R21, 0x8, R6 ;  /* 0x00000008150c7825 */ /* 0x000fe200078e0006 */
[----:B------:R-:W2:Y:S04]  /*0e80*/  LDG.E.64 R8, desc[UR12][R22.64] ;  /* 0x0000000c16087981 */ /* 0x000ea8000c1e1b00 */
[----:B------:R-:W2:Y:S01]  /*0e90*/  LDG.E.64 R6, desc[UR12][R18.64] ;  /* 0x0000000c12067981 */ /* 0x000ea2000c1e1b00 */
[----:B-----5:R-:W-:-:S03]  /*0ea0*/  IADD3 R11, PT, PT, R10, -0x1, RZ ;  /* 0xffffffff0a0b7810 */ /* 0x020fc60007ffe0ff */
[----:B------:R-:W3:Y:S02]  /*0eb0*/  LDG.E.64 R12, desc[UR12][R12.64] ;  /* 0x0000000c0c0c7981 */ /* 0x000ee4000c1e1b00 */
[----:B------:R-:W-:-:S04]  /*0ec0*/  IMAD R11, R11, UR4, R0 ;  /* 0x000000040b0b7c24 */ /* 0x000fc8000f8e0200 */
[----:B------:R-:W-:-:S05]  /*0ed0*/  IMAD.WIDE.U32 R4, R11, 0x8, R4 ;  /* 0x000000080b047825 */ /* 0x000fca00078e0004 */
[----:B------:R-:W4:Y:S01]  /*0ee0*/  LDG.E.64 R10, desc[UR12][R4.64] ;  /* 0x0000000c040a7981 */ /* 0x000f22000c1e1b00 */
        /* <DEDUP_REMOVED lines=11> */
[----:B------:R-:W-:Y:S01]  /*0fa0*/  FMUL R7, R12, R7 ;  /* 0x000000070c077220 */ /* 0x000fe20000400000 */
[----:B------:R-:W-:-:S03]  /*0fb0*/  IADD3 R20, PT, PT, R20, 0x2, RZ ;  /* 0x0000000214147810 */ /* 0x000fc60007ffe0ff */
[----:B------:R-:W-:Y:S01]  /*0fc0*/  FFMA R12, R12, R9, R7 ;  /* 0x000000090c0c7223 */ /* 0x000fe20000000007 */
[----:B------:R-:W-:-:S03]  /*0fd0*/  ISETP.NE.AND P0, PT, R20, RZ, PT ;  /* 0x000000ff1400720c */ /* 0x000fc60003f05270 */
[----:B------:R-:W-:-:S04]  /*0fe0*/  FFMA R21, R13, -R21, R12 ;  /* 0x800000150d157223 */ /* 0x000fc8000000000c */
[----:B------:R-:W-:Y:S01]  /*0ff0*/  FFMA R21, R13, R16, R21 ;  /* 0x000000100d157223 */ /* 0x000fe20000000015 */
[----:B------:R-:W-:Y:S02]  /*1000*/  IADD3 R3, PT, PT, R3, 0x8, RZ ;  /* 0x0000000803037810 */ /* 0x000fe40007ffe0ff */
[----:B------:R-:W-:Y:S01]  /*1010*/  IADD3 R2, PT, PT, R2, 0x2, RZ ;  /* 0x0000000202027810 */ /* 0x000fe20007ffe0ff */
[----:B--2---:R-:W-:-:S05]  /*1020*/  FFMA R11, R14, R21, R11 ;  /* 0x000000150e0b7223 */ /* 0x004fca000000000b */
[----:B------:R1:W-:Y:S01]  /*1030*/  STG.E desc[UR12][R4.64+0x4], R11 ;  /* 0x0000040b04007986 */ /* 0x0003e2000c10190c */
[----:B------:R-:W-:Y:S05]  /*1040*/  @P0 BRA `(.L_x_3) ;  /* 0xfffffff800980947 */ /* 0x000fea000383ffff */
[----:B------:R-:W-:Y:S05]  /*1050*/  EXIT ;  /* 0x000000000000794d */ /* 0x000fea0003800000 */
.L_x_4:
[----:B------:R-:W-:-:S00]  /*1060*/  BRA `(.L_x_4) ;  /* 0xfffffffc00fc7947 */ /* 0x000fc0000383ffff */
[----:B------:R-:W-:-:S00]  /*1070*/  NOP ;  /* 0x0000000000007918 */ /* 0x000fc00000000000 */
        /* <DEDUP_REMOVED lines=8> */
.L_x_5:


//--------------------- .nv.shared.reserved.0     --------------------------
	.section	.nv.shared.reserved.0,"aw",@nobits
	.weak		__nv_reservedSMEM_offset_0_alias
	.size		__nv_reservedSMEM_offset_0_alias, 0, 64
	.other		__nv_reservedSMEM_offset_0_alias,@"STO_CUDA_RESERVED_SHARED STV_DEFAULT"
__nv_reservedSMEM_offset_0_alias:
	.zero		0
	.zero		64


//--------------------- .nv.constant0._Z22calculate_sumterm_partP6float2S0_PKS_PKfPKhS4_S6_jjjjj --------------------------
	.section	.nv.constant0._Z22calculate_sumterm_partP6float2S0_PKS_PKfPKhS4_S6_jjjjj,"a",@progbits
	.sectionflags	@""
	.align	4
.nv.constant0._Z22calculate_sumterm_partP6float2S0_PKS_PKfPKhS4_S6_jjjjj:
	.zero		972


//--------------------- SYMBOLS --------------------------

	.type		.nv.reservedSmem.offset0,@object
	.size		.nv.reservedSmem.offset0,0x4
